	.headerflags	@"EF_CUDA_TEXMODE_UNIFIED EF_CUDA_64BIT_ADDRESS EF_CUDA_ACCELERATORS EF_CUDA_SM90 EF_CUDA_VIRTUAL_SM(EF_CUDA_SM90)"
	.elftype	@"ET_EXEC"


//--------------------- .nv.info                  --------------------------
	.section	.nv.info,"",@"SHT_CUDA_INFO"
	.align	4


	//----- nvinfo : EIATTR_REGCOUNT
	.align		4
        /*0000*/ 	.byte	0x04, 0x2f
        /*0002*/ 	.short	(.L_1 - .L_0)
	.align		4
.L_0:
        /*0004*/ 	.word	index@(triton_poi_fused_leaky_relu_15)
        /*0008*/ 	.word	0x00000010


	//----- nvinfo : EIATTR_MIN_STACK_SIZE
	.align		4
.L_1:
        /*000c*/ 	.byte	0x04, 0x12
        /*000e*/ 	.short	(.L_3 - .L_2)
	.align		4
.L_2:
        /*0010*/ 	.word	index@(triton_poi_fused_leaky_relu_15)
        /*0014*/ 	.word	0x00000000


	//----- nvinfo : EIATTR_FRAME_SIZE
	.align		4
.L_3:
        /*0018*/ 	.byte	0x04, 0x11
        /*001a*/ 	.short	(.L_5 - .L_4)
	.align		4
.L_4:
        /*001c*/ 	.word	index@(triton_poi_fused_leaky_relu_15)
        /*0020*/ 	.word	0x00000000


	//----- nvinfo : EIATTR_MIN_STACK_SIZE
	.align		4
.L_5:
        /*0024*/ 	.byte	0x04, 0x12
        /*0026*/ 	.short	(.L_7 - .L_6)
	.align		4
.L_6:
        /*0028*/ 	.word	index@(triton_poi_fused_leaky_relu_15)
        /*002c*/ 	.word	0x00000000
.L_7:


//--------------------- .nv.info.triton_poi_fused_leaky_relu_15 --------------------------
	.section	.nv.info.triton_poi_fused_leaky_relu_15,"",@"SHT_CUDA_INFO"
	.sectionflags	@""
	.align	4


	//----- nvinfo : EIATTR_CUDA_API_VERSION
	.align		4
        /*0000*/ 	.byte	0x04, 0x37
        /*0002*/ 	.short	(.L_9 - .L_8)
.L_8:
        /*0004*/ 	.word	0x0000007c


	//----- nvinfo : EIATTR_KPARAM_INFO
	.align		4
.L_9:
        /*0008*/ 	.byte	0x04, 0x17
        /*000a*/ 	.short	(.L_11 - .L_10)
.L_10:
        /*000c*/ 	.word	0x00000000
        /*0010*/ 	.short	0x0003
        /*0012*/ 	.short	0x0018
        /*0014*/ 	.byte	0x00, 0xf0, 0x11, 0x00


	//----- nvinfo : EIATTR_KPARAM_INFO
	.align		4
.L_11:
        /*0018*/ 	.byte	0x04, 0x17
        /*001a*/ 	.short	(.L_13 - .L_12)
.L_12:
        /*001c*/ 	.word	0x00000000
        /*0020*/ 	.short	0x0002
        /*0022*/ 	.short	0x0010
        /*0024*/ 	.byte	0x00, 0xf4, 0x21, 0x00


	//----- nvinfo : EIATTR_KPARAM_INFO
	.align		4
.L_13:
        /*0028*/ 	.byte	0x04, 0x17
        /*002a*/ 	.short	(.L_15 - .L_14)
.L_14:
        /*002c*/ 	.word	0x00000000
        /*0030*/ 	.short	0x0001
        /*0032*/ 	.short	0x0008
        /*0034*/ 	.byte	0x00, 0xf4, 0x21, 0x00


	//----- nvinfo : EIATTR_KPARAM_INFO
	.align		4
.L_15:
        /*0038*/ 	.byte	0x04, 0x17
        /*003a*/ 	.short	(.L_17 - .L_16)
.L_16:
        /*003c*/ 	.word	0x00000000
        /*0040*/ 	.short	0x0000
        /*0042*/ 	.short	0x0000
        /*0044*/ 	.byte	0x00, 0xf4, 0x21, 0x00


	//----- nvinfo : EIATTR_SPARSE_MMA_MASK
	.align		4
.L_17:
        /*0048*/ 	.byte	0x03, 0x50
        /*004a*/ 	.short	0x0000


	//----- nvinfo : EIATTR_MAXREG_COUNT
	.align		4
        /*004c*/ 	.byte	0x03, 0x1b
        /*004e*/ 	.short	0x00ff


	//----- nvinfo : EIATTR_EXIT_INSTR_OFFSETS
	.align		4
        /*0050*/ 	.byte	0x04, 0x1c
        /*0052*/ 	.short	(.L_19 - .L_18)


	//   ....[0]....
.L_18:
        /*0054*/ 	.word	0x000001d0


	//   ....[1]....
        /*0058*/ 	.word	0x000001f0


	//----- nvinfo : EIATTR_REQNTID
	.align		4
.L_19:
        /*005c*/ 	.byte	0x04, 0x10
        /*005e*/ 	.short	(.L_21 - .L_20)
.L_20:
        /*0060*/ 	.word	0x00000080
        /*0064*/ 	.word	0x00000001
        /*0068*/ 	.word	0x00000001


	//----- nvinfo : EIATTR_CBANK_PARAM_SIZE
	.align		4
.L_21:
        /*006c*/ 	.byte	0x03, 0x19
        /*006e*/ 	.short	0x001c


	//----- nvinfo : EIATTR_PARAM_CBANK
	.align		4
        /*0070*/ 	.byte	0x04, 0x0a
        /*0072*/ 	.short	(.L_23 - .L_22)
	.align		4
.L_22:
        /*0074*/ 	.word	index@(.nv.constant0.triton_poi_fused_leaky_relu_15)
        /*0078*/ 	.short	0x0210
        /*007a*/ 	.short	0x001c


	//----- nvinfo : EIATTR_SW_WAR
	.align		4
.L_23:
        /*007c*/ 	.byte	0x04, 0x36
        /*007e*/ 	.short	(.L_25 - .L_24)
.L_24:
        /*0080*/ 	.word	0x00000008
.L_25:


//--------------------- .nv.callgraph             --------------------------
	.section	.nv.callgraph,"",@"SHT_CUDA_CALLGRAPH"
	.align	4
	.sectionentsize	8
	.align		4
        /*0000*/ 	.word	0x00000000
	.align		4
        /*0004*/ 	.word	0xffffffff
	.align		4
        /*0008*/ 	.word	0x00000000
	.align		4
        /*000c*/ 	.word	0xfffffffe
	.align		4
        /*0010*/ 	.word	0x00000000
	.align		4
        /*0014*/ 	.word	0xfffffffd
	.align		4
        /*0018*/ 	.word	0x00000000
	.align		4
        /*001c*/ 	.word	0xfffffffc


//--------------------- .text.triton_poi_fused_leaky_relu_15 --------------------------
	.section	.text.triton_poi_fused_leaky_relu_15,"ax",@progbits
	.align	128
        .global         triton_poi_fused_leaky_relu_15
        .type           triton_poi_fused_leaky_relu_15,@function
        .size           triton_poi_fused_leaky_relu_15,(.L_x_1 - triton_poi_fused_leaky_relu_15)
        .other          triton_poi_fused_leaky_relu_15,@"STO_CUDA_ENTRY STV_DEFAULT"
triton_poi_fused_leaky_relu_15:
.text.triton_poi_fused_leaky_relu_15:
[----:B------:R-:W0:Y:S02]  /*0000*/  LDC R1, c[0x0][0x28] ;  /* 0x00000a00ff017b82 */ /* 0x000e240000000800 */
[----:B------:R-:W1:Y:S01]  /*0010*/  S2R R0, SR_TID.X ;  /* 0x0000000000007919 */ /* 0x000e620000002100 */
[----:B------:R-:W2:Y:S01]  /*0020*/  LDC.64 R4, c[0x0][0x218] ;  /* 0x00008600ff047b82 */ /* 0x000ea20000000a00 */
[----:B------:R-:W-:Y:S02]  /*0030*/  CS2R R10, SRZ ;  /* 0x00000000000a7805 */ /* 0x000fe4000001ff00 */
[----:B------:R-:W-:Y:S01]  /*0040*/  CS2R R8, SRZ ;  /* 0x0000000000087805 */ /* 0x000fe2000001ff00 */
[----:B------:R-:W3:Y:S01]  /*0050*/  S2R R7, SR_CTAID.X ;  /* 0x0000000000077919 */ /* 0x000ee20000002500 */
[----:B------:R-:W-:Y:S01]  /*0060*/  ULDC.64 UR4, c[0x0][0x208] ;  /* 0x0000820000047ab9 */ /* 0x000fe20000000a00 */
[----:B------:R-:W-:Y:S02]  /*0070*/  ULDC.64 UR6, c[0x0][0x220] ;  /* 0x0000880000067ab9 */ /* 0x000fe40000000a00 */
[----:B------:R-:W4:Y:S01]  /*0080*/  LDC.64 R2, c[0x0][0x210] ;  /* 0x00008400ff027b82 */ /* 0x000f220000000a00 */
[----:B-1----:R-:W-:-:S05]  /*0090*/  IMAD.SHL.U32 R0, R0, 0x2, RZ ;  /* 0x0000000200007824 */ /* 0x002fca00078e00ff */
[----:B------:R-:W-:-:S05]  /*00a0*/  LOP3.LUT R0, R0, 0xfe, RZ, 0xc0, !PT ;  /* 0x000000fe00007812 */ /* 0x000fca00078ec0ff */
[----:B---3--:R-:W-:-:S04]  /*00b0*/  IMAD R7, R7, 0x100, R0 ;  /* 0x0000010007077824 */ /* 0x008fc800078e0200 */
[C---:B--2---:R-:W-:Y:S01]  /*00c0*/  IMAD.WIDE R4, R7.reuse, 0x4, R4 ;  /* 0x0000000407047825 */ /* 0x044fe200078e0204 */
[----:B------:R-:W-:-:S03]  /*00d0*/  ISETP.GE.AND P2, PT, R7, 0x200, PT ;  /* 0x000002000700780c */ /* 0x000fc60003f46270 */
[----:B----4-:R-:W-:-:S10]  /*00e0*/  IMAD.WIDE R2, R7, 0x4, R2 ;  /* 0x0000000407027825 */ /* 0x010fd400078e0202 */
[----:B------:R-:W2:Y:S04]  /*00f0*/  @!P2 LDG.E.64 R10, desc[UR4][R4.64] ;  /* 0x00000004040aa981 */ /* 0x000ea8000c1e1b00 */
[----:B------:R-:W2:Y:S01]  /*0100*/  @!P2 LDG.E.64 R8, desc[UR4][R2.64] ;  /* 0x000000040208a981 */ /* 0x000ea2000c1e1b00 */
[----:B------:R-:W-:-:S04]  /*0110*/  IADD3 R6, P3, R7, UR6, RZ ;  /* 0x0000000607067c10 */ /* 0x000fc8000ff7e0ff */
[----:B------:R-:W-:Y:S02]  /*0120*/  LEA.HI.X.SX32 R7, R7, UR7, 0x1, P3 ;  /* 0x0000000707077c11 */ /* 0x000fe400098f0eff */
[----:B--2---:R-:W-:Y:S01]  /*0130*/  FSETP.GT.AND P1, PT, R8, -R10, PT ;  /* 0x8000000a0800720b */ /* 0x004fe20003f24000 */
[----:B------:R-:W-:Y:S01]  /*0140*/  FADD R8, R10, R8 ;  /* 0x000000080a087221 */ /* 0x000fe20000000000 */
[----:B------:R-:W-:Y:S01]  /*0150*/  FSETP.GT.AND P0, PT, R9, -R11, PT ;  /* 0x8000000b0900720b */ /* 0x000fe20003f04000 */
[----:B------:R-:W-:Y:S01]  /*0160*/  FADD R9, R11, R9 ;  /* 0x000000090b097221 */ /* 0x000fe20000000000 */
[----:B------:R-:W-:Y:S02]  /*0170*/  SEL R0, RZ, 0x1, !P1 ;  /* 0x00000001ff007807 */ /* 0x000fe40004800000 */
[----:B------:R-:W-:-:S05]  /*0180*/  SEL R13, RZ, 0x100, !P0 ;  /* 0x00000100ff0d7807 */ /* 0x000fca0004000000 */
[----:B------:R-:W-:Y:S02]  /*0190*/  IMAD.IADD R13, R0, 0x1, R13 ;  /* 0x00000001000d7824 */ /* 0x000fe400078e020d */
[----:B------:R-:W-:Y:S02]  /*01a0*/  @!P1 FMUL R8, R8, 0.20000000298023223877 ;  /* 0x3e4ccccd08089820 */ /* 0x000fe40000400000 */
[----:B------:R-:W-:Y:S01]  /*01b0*/  @!P0 FMUL R9, R9, 0.20000000298023223877 ;  /* 0x3e4ccccd09098820 */ /* 0x000fe20000400000 */
[----:B------:R1:W-:Y:S01]  /*01c0*/  @!P2 STG.E.U16 desc[UR4][R6.64], R13 ;  /* 0x0000000d0600a986 */ /* 0x0003e2000c101504 */
[----:B------:R-:W-:Y:S05]  /*01d0*/  @P2 EXIT ;  /* 0x000000000000294d */ /* 0x000fea0003800000 */
[----:B------:R-:W-:Y:S01]  /*01e0*/  STG.E.64 desc[UR4][R2.64], R8 ;  /* 0x0000000802007986 */ /* 0x000fe2000c101b04 */
[----:B------:R-:W-:Y:S05]  /*01f0*/  EXIT ;  /* 0x000000000000794d */ /* 0x000fea0003800000 */
.L_x_0:
[----:B------:R-:W-:-:S00]  /*0200*/  BRA `(.L_x_0) ;  /* 0xfffffffc00fc7947 */ /* 0x000fc0000383ffff */
[----:B------:R-:W-:-:S00]  /*0210*/  NOP ;  /* 0x0000000000007918 */ /* 0x000fc00000000000 */
        /* <DEDUP_REMOVED lines=14> */
.L_x_1:


//--------------------- .nv.constant0.triton_poi_fused_leaky_relu_15 --------------------------
	.section	.nv.constant0.triton_poi_fused_leaky_relu_15,"a",@progbits
	.sectionflags	@""
	.align	4
.nv.constant0.triton_poi_fused_leaky_relu_15:
	.zero		556
